//
// Generated by NVIDIA NVVM Compiler
//
// Compiler Build ID: CL-36424714
// Cuda compilation tools, release 13.0, V13.0.88
// Based on NVVM 20.0.0
//

.version 9.0
.target sm_100
.address_size 64

	// .globl	_Z25sum_array_cpu_otherthingsPiS_S_l

.visible .entry _Z25sum_array_cpu_otherthingsPiS_S_l(
	.param .u64 .ptr .align 1 _Z25sum_array_cpu_otherthingsPiS_S_l_param_0,
	.param .u64 .ptr .align 1 _Z25sum_array_cpu_otherthingsPiS_S_l_param_1,
	.param .u64 .ptr .align 1 _Z25sum_array_cpu_otherthingsPiS_S_l_param_2,
	.param .u64 _Z25sum_array_cpu_otherthingsPiS_S_l_param_3
)
{
	.reg .pred 	%p<3>;
	.reg .b32 	%r<57>;
	.reg .b64 	%rd<13>;

	ld.param.u64 	%rd6, [_Z25sum_array_cpu_otherthingsPiS_S_l_param_0];
	ld.param.u64 	%rd7, [_Z25sum_array_cpu_otherthingsPiS_S_l_param_1];
	ld.param.u64 	%rd8, [_Z25sum_array_cpu_otherthingsPiS_S_l_param_2];
	ld.param.u64 	%rd5, [_Z25sum_array_cpu_otherthingsPiS_S_l_param_3];
	cvta.to.global.u64 	%rd9, %rd8;
	cvta.to.global.u64 	%rd10, %rd7;
	cvta.to.global.u64 	%rd11, %rd6;
	mov.u32 	%r4, %ctaid.x;
	mov.u32 	%r5, %ntid.x;
	mov.u32 	%r6, %tid.x;
	mad.lo.s32 	%r7, %r4, %r5, %r6;
	cvt.s64.s32 	%rd1, %r7;
	mul.wide.s32 	%rd12, %r7, 4;
	add.s64 	%rd2, %rd11, %rd12;
	add.s64 	%rd3, %rd10, %rd12;
	add.s64 	%rd4, %rd9, %rd12;
	mov.b32 	%r56, 0;
$L__BB0_1:
	setp.le.s64 	%p1, %rd5, %rd1;
	@%p1 bra 	$L__BB0_3;
	ld.global.u32 	%r8, [%rd2];
	ld.global.u32 	%r9, [%rd3];
	add.s32 	%r10, %r9, %r8;
	st.global.u32 	[%rd4], %r10;
	ld.global.u32 	%r11, [%rd2];
	ld.global.u32 	%r12, [%rd3];
	add.s32 	%r13, %r12, %r11;
	st.global.u32 	[%rd4], %r13;
	ld.global.u32 	%r14, [%rd2];
	ld.global.u32 	%r15, [%rd3];
	add.s32 	%r16, %r15, %r14;
	st.global.u32 	[%rd4], %r16;
	ld.global.u32 	%r17, [%rd2];
	ld.global.u32 	%r18, [%rd3];
	add.s32 	%r19, %r18, %r17;
	st.global.u32 	[%rd4], %r19;
	ld.global.u32 	%r20, [%rd2];
	ld.global.u32 	%r21, [%rd3];
	add.s32 	%r22, %r21, %r20;
	st.global.u32 	[%rd4], %r22;
	ld.global.u32 	%r23, [%rd2];
	ld.global.u32 	%r24, [%rd3];
	add.s32 	%r25, %r24, %r23;
	st.global.u32 	[%rd4], %r25;
	ld.global.u32 	%r26, [%rd2];
	ld.global.u32 	%r27, [%rd3];
	add.s32 	%r28, %r27, %r26;
	st.global.u32 	[%rd4], %r28;
	ld.global.u32 	%r29, [%rd2];
	ld.global.u32 	%r30, [%rd3];
	add.s32 	%r31, %r30, %r29;
	st.global.u32 	[%rd4], %r31;
	ld.global.u32 	%r32, [%rd2];
	ld.global.u32 	%r33, [%rd3];
	add.s32 	%r34, %r33, %r32;
	st.global.u32 	[%rd4], %r34;
	ld.global.u32 	%r35, [%rd2];
	ld.global.u32 	%r36, [%rd3];
	add.s32 	%r37, %r36, %r35;
	st.global.u32 	[%rd4], %r37;
	ld.global.u32 	%r38, [%rd2];
	ld.global.u32 	%r39, [%rd3];
	add.s32 	%r40, %r39, %r38;
	st.global.u32 	[%rd4], %r40;
	ld.global.u32 	%r41, [%rd2];
	ld.global.u32 	%r42, [%rd3];
	add.s32 	%r43, %r42, %r41;
	st.global.u32 	[%rd4], %r43;
	ld.global.u32 	%r44, [%rd2];
	ld.global.u32 	%r45, [%rd3];
	add.s32 	%r46, %r45, %r44;
	st.global.u32 	[%rd4], %r46;
	ld.global.u32 	%r47, [%rd2];
	ld.global.u32 	%r48, [%rd3];
	add.s32 	%r49, %r48, %r47;
	st.global.u32 	[%rd4], %r49;
	ld.global.u32 	%r50, [%rd2];
	ld.global.u32 	%r51, [%rd3];
	add.s32 	%r52, %r51, %r50;
	st.global.u32 	[%rd4], %r52;
	ld.global.u32 	%r53, [%rd2];
	ld.global.u32 	%r54, [%rd3];
	add.s32 	%r55, %r54, %r53;
	st.global.u32 	[%rd4], %r55;
$L__BB0_3:
	add.s32 	%r56, %r56, 16;
	setp.ne.s32 	%p2, %r56, 10000;
	@%p2 bra 	$L__BB0_1;
	ret;

}


// ===== COMPILED SASS (sm_100) =====

	.target	sm_100

	.elftype	@"ET_EXEC"


//--------------------- .note.nv.tkinfo           --------------------------
	.section	.note.nv.tkinfo,"",@"SHT_NOTE"
	.sectionflags	@"SHF_NOTE_NV_TKINFO"
	.tkinfo
        /*0018*/ 	.word	0x00000002
        /*0030*/ 	.string	""
        /*0030*/ 	.string	"ptxas"
        /*0030*/ 	.string	"Cuda compilation tools, release 13.0, V13.0.88"
        /*0030*/ 	.string	"Build cuda_13.0.r13.0/compiler.36424714_0"
        /*0030*/ 	.string	"-arch sm_100 -m 64 "



//--------------------- .note.nv.cuinfo           --------------------------
	.section	.note.nv.cuinfo,"",@"SHT_NOTE"
	.sectionflags	@"SHF_NOTE_NV_CUINFO"
        /*0018*/ 	.short	0x0002
        /*001a*/ 	.short	0x0064
        /*001c*/ 	.short	0x0082
	.zero		2


//--------------------- .nv.info                  --------------------------
	.section	.nv.info,"",@"SHT_CUDA_INFO"
	.align	4


	//----- nvinfo : EIATTR_REGCOUNT
	.align		4
        /*0000*/ 	.byte	0x04, 0x2f
        /*0002*/ 	.short	(.L_1 - .L_0)
	.align		4
.L_0:
        /*0004*/ 	.word	index@(_Z25sum_array_cpu_otherthingsPiS_S_l)
        /*0008*/ 	.word	0x00000012


	//----- nvinfo : EIATTR_FRAME_SIZE
	.align		4
.L_1:
        /*000c*/ 	.byte	0x04, 0x11
        /*000e*/ 	.short	(.L_3 - .L_2)
	.align		4
.L_2:
        /*0010*/ 	.word	index@(_Z25sum_array_cpu_otherthingsPiS_S_l)
        /*0014*/ 	.word	0x00000000


	//----- nvinfo : EIATTR_MIN_STACK_SIZE
	.align		4
.L_3:
        /*0018*/ 	.byte	0x04, 0x12
        /*001a*/ 	.short	(.L_5 - .L_4)
	.align		4
.L_4:
        /*001c*/ 	.word	index@(_Z25sum_array_cpu_otherthingsPiS_S_l)
        /*0020*/ 	.word	0x00000000
.L_5:


//--------------------- .nv.compat                --------------------------
	.section	.nv.compat,"",@"SHT_CUDA_COMPAT_INFO"
	.align	4
        /*0000*/ 	.byte	0x02, 0x09, 0x00, 0x00, 0x02, 0x02, 0x01, 0x00, 0x02, 0x05, 0x05, 0x00, 0x03, 0x07, 0x01, 0x01
        /*0010*/ 	.byte	0x02, 0x03, 0x00, 0x00, 0x02, 0x06, 0x01, 0x00, 0x04, 0x0b, 0x08, 0x00, 0x09, 0x00, 0x00, 0x00
        /*0020*/ 	.byte	0x00, 0x00, 0x00, 0x00


//--------------------- .nv.info._Z25sum_array_cpu_otherthingsPiS_S_l --------------------------
	.section	.nv.info._Z25sum_array_cpu_otherthingsPiS_S_l,"",@"SHT_CUDA_INFO"
	.sectionflags	@""
	.align	4


	//----- nvinfo : EIATTR_CUDA_API_VERSION
	.align		4
        /*0000*/ 	.byte	0x04, 0x37
        /*0002*/ 	.short	(.L_7 - .L_6)
.L_6:
        /*0004*/ 	.word	0x00000082


	//----- nvinfo : EIATTR_KPARAM_INFO
	.align		4
.L_7:
        /*0008*/ 	.byte	0x04, 0x17
        /*000a*/ 	.short	(.L_9 - .L_8)
.L_8:
        /*000c*/ 	.word	0x00000000
        /*0010*/ 	.short	0x0003
        /*0012*/ 	.short	0x0018
        /*0014*/ 	.byte	0x00, 0xf0, 0x21, 0x00


	//----- nvinfo : EIATTR_KPARAM_INFO
	.align		4
.L_9:
        /*0018*/ 	.byte	0x04, 0x17
        /*001a*/ 	.short	(.L_11 - .L_10)
.L_10:
        /*001c*/ 	.word	0x00000000
        /*0020*/ 	.short	0x0002
        /*0022*/ 	.short	0x0010
        /*0024*/ 	.byte	0x00, 0xf5, 0x21, 0x00


	//----- nvinfo : EIATTR_KPARAM_INFO
	.align		4
.L_11:
        /*0028*/ 	.byte	0x04, 0x17
        /*002a*/ 	.short	(.L_13 - .L_12)
.L_12:
        /*002c*/ 	.word	0x00000000
        /*0030*/ 	.short	0x0001
        /*0032*/ 	.short	0x0008
        /*0034*/ 	.byte	0x00, 0xf5, 0x21, 0x00


	//----- nvinfo : EIATTR_KPARAM_INFO
	.align		4
.L_13:
        /*0038*/ 	.byte	0x04, 0x17
        /*003a*/ 	.short	(.L_15 - .L_14)
.L_14:
        /*003c*/ 	.word	0x00000000
        /*0040*/ 	.short	0x0000
        /*0042*/ 	.short	0x0000
        /*0044*/ 	.byte	0x00, 0xf5, 0x21, 0x00


	//----- nvinfo : EIATTR_SPARSE_MMA_MASK
	.align		4
.L_15:
        /*0048*/ 	.byte	0x03, 0x50
        /*004a*/ 	.short	0x0000


	//----- nvinfo : EIATTR_MAXREG_COUNT
	.align		4
        /*004c*/ 	.byte	0x03, 0x1b
        /*004e*/ 	.short	0x00ff


	//----- nvinfo : EIATTR_MERCURY_ISA_VERSION
	.align		4
        /*0050*/ 	.byte	0x03, 0x5f
        /*0052*/ 	.short	0x0101


	//----- nvinfo : EIATTR_VRC_CTA_INIT_COUNT
	.align		4
        /*0054*/ 	.byte	0x02, 0x4a
	.zero		1
	.zero		1


	//----- nvinfo : EIATTR_EXIT_INSTR_OFFSETS
	.align		4
        /*0058*/ 	.byte	0x04, 0x1c
        /*005a*/ 	.short	(.L_17 - .L_16)


	//   ....[0]....
.L_16:
        /*005c*/ 	.word	0x00000570


	//----- nvinfo : EIATTR_CRS_STACK_SIZE
	.align		4
.L_17:
        /*0060*/ 	.byte	0x04, 0x1e
        /*0062*/ 	.short	(.L_19 - .L_18)
.L_18:
        /*0064*/ 	.word	0x00000000


	//----- nvinfo : EIATTR_CBANK_PARAM_SIZE
	.align		4
.L_19:
        /*0068*/ 	.byte	0x03, 0x19
        /*006a*/ 	.short	0x0020


	//----- nvinfo : EIATTR_PARAM_CBANK
	.align		4
        /*006c*/ 	.byte	0x04, 0x0a
        /*006e*/ 	.short	(.L_21 - .L_20)
	.align		4
.L_20:
        /*0070*/ 	.word	index@(.nv.constant0._Z25sum_array_cpu_otherthingsPiS_S_l)
        /*0074*/ 	.short	0x0380
        /*0076*/ 	.short	0x0020


	//----- nvinfo : EIATTR_SW_WAR
	.align		4
.L_21:
        /*0078*/ 	.byte	0x04, 0x36
        /*007a*/ 	.short	(.L_23 - .L_22)
.L_22:
        /*007c*/ 	.word	0x00000008
.L_23:


//--------------------- .nv.callgraph             --------------------------
	.section	.nv.callgraph,"",@"SHT_CUDA_CALLGRAPH"
	.align	4
	.sectionentsize	8
	.align		4
        /*0000*/ 	.word	0x00000000
	.align		4
        /*0004*/ 	.word	0xffffffff
	.align		4
        /*0008*/ 	.word	0x00000000
	.align		4
        /*000c*/ 	.word	0xfffffffe
	.align		4
        /*0010*/ 	.word	0x00000000
	.align		4
        /*0014*/ 	.word	0xfffffffd
	.align		4
        /*0018*/ 	.word	0x00000000
	.align		4
        /*001c*/ 	.word	0xfffffffc


//--------------------- .text._Z25sum_array_cpu_otherthingsPiS_S_l --------------------------
	.section	.text._Z25sum_array_cpu_otherthingsPiS_S_l,"ax",@progbits
	.align	128
        .global         _Z25sum_array_cpu_otherthingsPiS_S_l
        .type           _Z25sum_array_cpu_otherthingsPiS_S_l,@function
        .size           _Z25sum_array_cpu_otherthingsPiS_S_l,(.L_x_4 - _Z25sum_array_cpu_otherthingsPiS_S_l)
        .other          _Z25sum_array_cpu_otherthingsPiS_S_l,@"STO_CUDA_ENTRY STV_DEFAULT"
_Z25sum_array_cpu_otherthingsPiS_S_l:
.text._Z25sum_array_cpu_otherthingsPiS_S_l:
[----:B------:R-:W-:Y:S01]  /*0000*/  LDC R1, c[0x0][0x37c] ;  /* 0x0000df00ff017b82 */ /* 0x000fe20000000800 */
[----:B------:R-:W0:Y:S07]  /*0010*/  S2R R0, SR_TID.X ;  /* 0x0000000000007919 */ /* 0x000e2e0000002100 */
[----:B------:R-:W0:Y:S01]  /*0020*/  S2UR UR4, SR_CTAID.X ;  /* 0x00000000000479c3 */ /* 0x000e220000002500 */
[----:B------:R-:W1:Y:S01]  /*0030*/  LDCU.64 UR8, c[0x0][0x398] ;  /* 0x00007300ff0877ac */ /* 0x000e620008000a00 */
[----:B------:R-:W2:Y:S06]  /*0040*/  LDCU.64 UR6, c[0x0][0x358] ;  /* 0x00006b00ff0677ac */ /* 0x000eac0008000a00 */
[----:B------:R-:W0:Y:S08]  /*0050*/  LDC R9, c[0x0][0x360] ;  /* 0x0000d800ff097b82 */ /* 0x000e300000000800 */
[----:B------:R-:W3:Y:S08]  /*0060*/  LDC.64 R2, c[0x0][0x380] ;  /* 0x0000e000ff027b82 */ /* 0x000ef00000000a00 */
[----:B------:R-:W4:Y:S08]  /*0070*/  LDC.64 R4, c[0x0][0x388] ;  /* 0x0000e200ff047b82 */ /* 0x000f300000000a00 */
[----:B------:R-:W5:Y:S01]  /*0080*/  LDC.64 R6, c[0x0][0x390] ;  /* 0x0000e400ff067b82 */ /* 0x000f620000000a00 */
[----:B0-----:R-:W-:Y:S01]  /*0090*/  IMAD R9, R9, UR4, R0 ;  /* 0x0000000409097c24 */ /* 0x001fe2000f8e0200 */
[----:B------:R-:W-:-:S04]  /*00a0*/  UMOV UR4, URZ ;  /* 0x000000ff00047c82 */ /* 0x000fc80008000000 */
[C---:B-1----:R-:W-:Y:S02]  /*00b0*/  ISETP.GE.U32.AND P0, PT, R9.reuse, UR8, PT ;  /* 0x0000000809007c0c */ /* 0x042fe4000bf06070 */
[----:B------:R-:W-:Y:S01]  /*00c0*/  SHF.R.S32.HI R0, RZ, 0x1f, R9 ;  /* 0x0000001fff007819 */ /* 0x000fe20000011409 */
[----:B---3--:R-:W-:-:S03]  /*00d0*/  IMAD.WIDE R2, R9, 0x4, R2 ;  /* 0x0000000409027825 */ /* 0x008fc600078e0202 */
[----:B------:R-:W-:Y:S01]  /*00e0*/  ISETP.GE.AND.EX P0, PT, R0, UR9, PT, P0 ;  /* 0x0000000900007c0c */ /* 0x000fe2000bf06300 */
[----:B----4-:R-:W-:-:S04]  /*00f0*/  IMAD.WIDE R4, R9, 0x4, R4 ;  /* 0x0000000409047825 */ /* 0x010fc800078e0204 */
[----:B--2--5:R-:W-:-:S08]  /*0100*/  IMAD.WIDE R6, R9, 0x4, R6 ;  /* 0x0000000409067825 */ /* 0x024fd000078e0206 */
.L_x_2:
[----:B------:R-:W-:Y:S01]  /*0110*/  UIADD3 UR4, UPT, UPT, UR4, 0x10, URZ ;  /* 0x0000001004047890 */ /* 0x000fe2000fffe0ff */
[----:B------:R-:W-:Y:S03]  /*0120*/  BSSY.RECONVERGENT B0, `(.L_x_0) ;  /* 0x0000043000007945 */ /* 0x000fe60003800200 */
[----:B------:R-:W-:Y:S01]  /*0130*/  UISETP.NE.AND UP0, UPT, UR4, 0x2710, UPT ;  /* 0x000027100400788c */ /* 0x000fe2000bf05270 */
[----:B0-----:R-:W-:Y:S10]  /*0140*/  @P0 BRA `(.L_x_1) ;  /* 0x0000000400000947 */ /* 0x001ff40003800000 */
[----:B------:R-:W2:Y:S04]  /*0150*/  LDG.E R0, desc[UR6][R2.64] ;  /* 0x0000000602007981 */ /* 0x000ea8000c1e1900 */
[----:B------:R-:W2:Y:S02]  /*0160*/  LDG.E R9, desc[UR6][R4.64] ;  /* 0x0000000604097981 */ /* 0x000ea4000c1e1900 */
[----:B--2---:R-:W-:-:S05]  /*0170*/  IADD3 R9, PT, PT, R0, R9, RZ ;  /* 0x0000000900097210 */ /* 0x004fca0007ffe0ff */
[----:B------:R0:W-:Y:S04]  /*0180*/  STG.E desc[UR6][R6.64], R9 ;  /* 0x0000000906007986 */ /* 0x0001e8000c101906 */
[----:B------:R-:W2:Y:S04]  /*0190*/  LDG.E R0, desc[UR6][R2.64] ;  /* 0x0000000602007981 */ /* 0x000ea8000c1e1900 */
[----:B------:R-:W2:Y:S02]  /*01a0*/  LDG.E R11, desc[UR6][R4.64] ;  /* 0x00000006040b7981 */ /* 0x000ea4000c1e1900 */
[----:B--2---:R-:W-:-:S05]  /*01b0*/  IMAD.IADD R11, R0, 0x1, R11 ;  /* 0x00000001000b7824 */ /* 0x004fca00078e020b */
[----:B------:R1:W-:Y:S04]  /*01c0*/  STG.E desc[UR6][R6.64], R11 ;  /* 0x0000000b06007986 */ /* 0x0003e8000c101906 */
[----:B------:R-:W2:Y:S04]  /*01d0*/  LDG.E R0, desc[UR6][R2.64] ;  /* 0x0000000602007981 */ /* 0x000ea8000c1e1900 */
[----:B------:R-:W2:Y:S02]  /*01e0*/  LDG.E R13, desc[UR6][R4.64] ;  /* 0x00000006040d7981 */ /* 0x000ea4000c1e1900 */
[----:B--2---:R-:W-:-:S05]  /*01f0*/  IADD3 R13, PT, PT, R0, R13, RZ ;  /* 0x0000000d000d7210 */ /* 0x004fca0007ffe0ff */
[----:B------:R2:W-:Y:S04]  /*0200*/  STG.E desc[UR6][R6.64], R13 ;  /* 0x0000000d06007986 */ /* 0x0005e8000c101906 */
[----:B------:R-:W3:Y:S04]  /*0210*/  LDG.E R0, desc[UR6][R2.64] ;  /* 0x0000000602007981 */ /* 0x000ee8000c1e1900 */
[----:B------:R-:W3:Y:S02]  /*0220*/  LDG.E R15, desc[UR6][R4.64] ;  /* 0x00000006040f7981 */ /* 0x000ee4000c1e1900 */
[----:B---3--:R-:W-:-:S05]  /*0230*/  IMAD.IADD R15, R0, 0x1, R15 ;  /* 0x00000001000f7824 */ /* 0x008fca00078e020f */
[----:B------:R3:W-:Y:S04]  /*0240*/  STG.E desc[UR6][R6.64], R15 ;  /* 0x0000000f06007986 */ /* 0x0007e8000c101906 */
[----:B------:R-:W4:Y:S04]  /*0250*/  LDG.E R0, desc[UR6][R2.64] ;  /* 0x0000000602007981 */ /* 0x000f28000c1e1900 */
[----:B0-----:R-:W4:Y:S02]  /*0260*/  LDG.E R9, desc[UR6][R4.64] ;  /* 0x0000000604097981 */ /* 0x001f24000c1e1900 */
[----:B----4-:R-:W-:-:S05]  /*0270*/  IADD3 R9, PT, PT, R0, R9, RZ ;  /* 0x0000000900097210 */ /* 0x010fca0007ffe0ff */
[----:B------:R0:W-:Y:S04]  /*0280*/  STG.E desc[UR6][R6.64], R9 ;  /* 0x0000000906007986 */ /* 0x0001e8000c101906 */
[----:B------:R-:W4:Y:S04]  /*0290*/  LDG.E R0, desc[UR6][R2.64] ;  /* 0x0000000602007981 */ /* 0x000f28000c1e1900 */
[----:B-1----:R-:W4:Y:S02]  /*02a0*/  LDG.E R11, desc[UR6][R4.64] ;  /* 0x00000006040b7981 */ /* 0x002f24000c1e1900 */
[----:B----4-:R-:W-:-:S05]  /*02b0*/  IMAD.IADD R11, R0, 0x1, R11 ;  /* 0x00000001000b7824 */ /* 0x010fca00078e020b */
[----:B------:R1:W-:Y:S04]  /*02c0*/  STG.E desc[UR6][R6.64], R11 ;  /* 0x0000000b06007986 */ /* 0x0003e8000c101906 */
[----:B------:R-:W4:Y:S04]  /*02d0*/  LDG.E R0, desc[UR6][R2.64] ;  /* 0x0000000602007981 */ /* 0x000f28000c1e1900 */
[----:B--2---:R-:W4:Y:S02]  /*02e0*/  LDG.E R13, desc[UR6][R4.64] ;  /* 0x00000006040d7981 */ /* 0x004f24000c1e1900 */
[----:B----4-:R-:W-:-:S05]  /*02f0*/  IADD3 R13, PT, PT, R0, R13, RZ ;  /* 0x0000000d000d7210 */ /* 0x010fca0007ffe0ff */
[----:B------:R2:W-:Y:S04]  /*0300*/  STG.E desc[UR6][R6.64], R13 ;  /* 0x0000000d06007986 */ /* 0x0005e8000c101906 */
[----:B------:R-:W4:Y:S04]  /*0310*/  LDG.E R0, desc[UR6][R2.64] ;  /* 0x0000000602007981 */ /* 0x000f28000c1e1900 */
[----:B---3--:R-:W4:Y:S02]  /*0320*/  LDG.E R15, desc[UR6][R4.64] ;  /* 0x00000006040f7981 */ /* 0x008f24000c1e1900 */
[----:B----4-:R-:W-:-:S05]  /*0330*/  IMAD.IADD R15, R0, 0x1, R15 ;  /* 0x00000001000f7824 */ /* 0x010fca00078e020f */
        /* <DEDUP_REMOVED lines=29> */
[----:B------:R-:W2:Y:S04]  /*0510*/  LDG.E R0, desc[UR6][R2.64] ;  /* 0x0000000602007981 */ /* 0x000ea8000c1e1900 */
[----:B---3--:R-:W2:Y:S02]  /*0520*/  LDG.E R15, desc[UR6][R4.64] ;  /* 0x00000006040f7981 */ /* 0x008ea4000c1e1900 */
[----:B--2---:R-:W-:-:S05]  /*0530*/  IADD3 R15, PT, PT, R0, R15, RZ ;  /* 0x0000000f000f7210 */ /* 0x004fca0007ffe0ff */
[----:B------:R0:W-:Y:S02]  /*0540*/  STG.E desc[UR6][R6.64], R15 ;  /* 0x0000000f06007986 */ /* 0x0001e4000c101906 */
.L_x_1:
[----:B------:R-:W-:Y:S05]  /*0550*/  BSYNC.RECONVERGENT B0 ;  /* 0x0000000000007941 */ /* 0x000fea0003800200 */
.L_x_0:
[----:B------:R-:W-:Y:S05]  /*0560*/  BRA.U UP0, `(.L_x_2) ;  /* 0xfffffff900e87547 */ /* 0x000fea000b83ffff */
[----:B------:R-:W-:Y:S05]  /*0570*/  EXIT ;  /* 0x000000000000794d */ /* 0x000fea0003800000 */
.L_x_3:
[----:B------:R-:W-:-:S00]  /*0580*/  BRA `(.L_x_3) ;  /* 0xfffffffc00fc7947 */ /* 0x000fc0000383ffff */
[----:B------:R-:W-:-:S00]  /*0590*/  NOP ;  /* 0x0000000000007918 */ /* 0x000fc00000000000 */
        /* <DEDUP_REMOVED lines=14> */
.L_x_4:


//--------------------- .nv.shared.reserved.0     --------------------------
	.section	.nv.shared.reserved.0,"aw",@nobits
	.weak		__nv_reservedSMEM_offset_0_alias
	.size		__nv_reservedSMEM_offset_0_alias, 0, 64
	.other		__nv_reservedSMEM_offset_0_alias,@"STO_CUDA_RESERVED_SHARED STV_DEFAULT"
__nv_reservedSMEM_offset_0_alias:
	.zero		0
	.zero		64


//--------------------- .nv.constant0._Z25sum_array_cpu_otherthingsPiS_S_l --------------------------
	.section	.nv.constant0._Z25sum_array_cpu_otherthingsPiS_S_l,"a",@progbits
	.sectionflags	@""
	.align	4
.nv.constant0._Z25sum_array_cpu_otherthingsPiS_S_l:
	.zero		928


//--------------------- SYMBOLS --------------------------

	.type		.nv.reservedSmem.offset0,@object
	.size		.nv.reservedSmem.offset0,0x4
